//
// Generated by NVIDIA NVVM Compiler
//
// Compiler Build ID: CL-36424714
// Cuda compilation tools, release 13.0, V13.0.88
// Based on NVVM 20.0.0
//

.version 9.0
.target sm_100
.address_size 64

	// .globl	_Z6kernelP6uchar4P10ulonglong4Pj
.const .align 4 .b8 dim[8];
.const .align 1 .b8 n_clusters[1];
.const .align 16 .b8 centroids[512];

.visible .entry _Z6kernelP6uchar4P10ulonglong4Pj(
	.param .u64 .ptr .align 1 _Z6kernelP6uchar4P10ulonglong4Pj_param_0,
	.param .u64 .ptr .align 1 _Z6kernelP6uchar4P10ulonglong4Pj_param_1,
	.param .u64 .ptr .align 1 _Z6kernelP6uchar4P10ulonglong4Pj_param_2
)
{
	.reg .pred 	%p<28>;
	.reg .b16 	%rs<88>;
	.reg .b32 	%r<29>;
	.reg .b32 	%f<186>;
	.reg .b64 	%rd<33>;

	ld.param.u64 	%rd5, [_Z6kernelP6uchar4P10ulonglong4Pj_param_0];
	ld.param.u64 	%rd6, [_Z6kernelP6uchar4P10ulonglong4Pj_param_1];
	ld.param.u64 	%rd7, [_Z6kernelP6uchar4P10ulonglong4Pj_param_2];
	ld.const.u32 	%r7, [dim+4];
	ld.const.u32 	%r8, [dim];
	mov.u32 	%r9, %ctaid.x;
	mov.u32 	%r1, %ntid.x;
	mov.u32 	%r10, %tid.x;
	mad.lo.s32 	%r28, %r9, %r1, %r10;
	mul.lo.s32 	%r3, %r8, %r7;
	setp.ge.u32 	%p1, %r28, %r3;
	@%p1 bra 	$L__BB0_17;
	ld.const.u8 	%rs1, [n_clusters];
	mov.u32 	%r11, %nctaid.x;
	mul.lo.s32 	%r4, %r1, %r11;
	.pragma "used_bytes_mask 4095";
	ld.const.v4.f32 	{%f1, %f2, %f3, %f15}, [centroids];
	add.s16 	%rs2, %rs1, 3;
	cvta.to.global.u64 	%rd1, %rd5;
	cvta.to.global.u64 	%rd2, %rd7;
	cvta.to.global.u64 	%rd3, %rd6;
	mov.u64 	%rd19, centroids;
$L__BB0_2:
	setp.lt.u16 	%p2, %rs1, 2;
	mul.wide.u32 	%rd8, %r28, 4;
	add.s64 	%rd4, %rd1, %rd8;
	ld.global.u32 	%r12, [%rd4];
	bfe.u32 	%r13, %r12, 24, 8;
	cvt.u16.u32 	%rs3, %r13;
	bfe.u32 	%r14, %r12, 0, 8;
	cvt.u16.u32 	%rs4, %r14;
	and.b16  	%rs28, %rs4, 255;
	bfe.u32 	%r15, %r12, 8, 8;
	cvt.u16.u32 	%rs5, %r15;
	and.b16  	%rs29, %rs5, 255;
	bfe.u32 	%r16, %r12, 16, 8;
	cvt.u16.u32 	%rs6, %r16;
	and.b16  	%rs30, %rs6, 255;
	cvt.rn.f32.u16 	%f4, %rs28;
	sub.f32 	%f16, %f4, %f1;
	cvt.rn.f32.u16 	%f5, %rs29;
	sub.f32 	%f17, %f5, %f2;
	mul.f32 	%f18, %f17, %f17;
	fma.rn.f32 	%f19, %f16, %f16, %f18;
	cvt.rn.f32.u16 	%f6, %rs30;
	sub.f32 	%f20, %f6, %f3;
	fma.rn.f32 	%f183, %f20, %f20, %f19;
	mov.b16 	%rs87, 0;
	@%p2 bra 	$L__BB0_14;
	add.s16 	%rs34, %rs1, -2;
	and.b16  	%rs35, %rs34, 255;
	setp.lt.u16 	%p3, %rs35, 7;
	mov.b16 	%rs87, 0;
	mov.b16 	%rs79, 1;
	@%p3 bra 	$L__BB0_6;
	mov.b16 	%rs87, 0;
	mov.b16 	%rs79, 1;
$L__BB0_5:
	.pragma "nounroll";
	cvt.u32.u16 	%r17, %rs79;
	and.b32  	%r18, %r17, 255;
	mul.wide.u32 	%rd9, %r18, 16;
	add.s64 	%rd11, %rd19, %rd9;
	.pragma "used_bytes_mask 4095";
	ld.const.v4.f32 	{%f21, %f22, %f23, %f24}, [%rd11];
	sub.f32 	%f25, %f4, %f21;
	sub.f32 	%f26, %f5, %f22;
	mul.f32 	%f27, %f26, %f26;
	fma.rn.f32 	%f28, %f25, %f25, %f27;
	sub.f32 	%f29, %f6, %f23;
	fma.rn.f32 	%f30, %f29, %f29, %f28;
	setp.lt.f32 	%p4, %f30, %f183;
	selp.b16 	%rs38, %rs79, %rs87, %p4;
	selp.f32 	%f31, %f30, %f183, %p4;
	add.s16 	%rs39, %rs79, 1;
	.pragma "used_bytes_mask 4095";
	ld.const.v4.f32 	{%f32, %f33, %f34, %f35}, [%rd11+16];
	sub.f32 	%f36, %f4, %f32;
	sub.f32 	%f37, %f5, %f33;
	mul.f32 	%f38, %f37, %f37;
	fma.rn.f32 	%f39, %f36, %f36, %f38;
	sub.f32 	%f40, %f6, %f34;
	fma.rn.f32 	%f41, %f40, %f40, %f39;
	setp.lt.f32 	%p5, %f41, %f31;
	selp.b16 	%rs40, %rs39, %rs38, %p5;
	selp.f32 	%f42, %f41, %f31, %p5;
	add.s16 	%rs41, %rs79, 2;
	.pragma "used_bytes_mask 4095";
	ld.const.v4.f32 	{%f43, %f44, %f45, %f46}, [%rd11+32];
	sub.f32 	%f47, %f4, %f43;
	sub.f32 	%f48, %f5, %f44;
	mul.f32 	%f49, %f48, %f48;
	fma.rn.f32 	%f50, %f47, %f47, %f49;
	sub.f32 	%f51, %f6, %f45;
	fma.rn.f32 	%f52, %f51, %f51, %f50;
	setp.lt.f32 	%p6, %f52, %f42;
	selp.b16 	%rs42, %rs41, %rs40, %p6;
	selp.f32 	%f53, %f52, %f42, %p6;
	add.s16 	%rs43, %rs79, 3;
	.pragma "used_bytes_mask 4095";
	ld.const.v4.f32 	{%f54, %f55, %f56, %f57}, [%rd11+48];
	sub.f32 	%f58, %f4, %f54;
	sub.f32 	%f59, %f5, %f55;
	mul.f32 	%f60, %f59, %f59;
	fma.rn.f32 	%f61, %f58, %f58, %f60;
	sub.f32 	%f62, %f6, %f56;
	fma.rn.f32 	%f63, %f62, %f62, %f61;
	setp.lt.f32 	%p7, %f63, %f53;
	selp.b16 	%rs44, %rs43, %rs42, %p7;
	selp.f32 	%f64, %f63, %f53, %p7;
	add.s16 	%rs45, %rs79, 4;
	.pragma "used_bytes_mask 4095";
	ld.const.v4.f32 	{%f65, %f66, %f67, %f68}, [%rd11+64];
	sub.f32 	%f69, %f4, %f65;
	sub.f32 	%f70, %f5, %f66;
	mul.f32 	%f71, %f70, %f70;
	fma.rn.f32 	%f72, %f69, %f69, %f71;
	sub.f32 	%f73, %f6, %f67;
	fma.rn.f32 	%f74, %f73, %f73, %f72;
	setp.lt.f32 	%p8, %f74, %f64;
	selp.b16 	%rs46, %rs45, %rs44, %p8;
	selp.f32 	%f75, %f74, %f64, %p8;
	add.s16 	%rs47, %rs79, 5;
	.pragma "used_bytes_mask 4095";
	ld.const.v4.f32 	{%f76, %f77, %f78, %f79}, [%rd11+80];
	sub.f32 	%f80, %f4, %f76;
	sub.f32 	%f81, %f5, %f77;
	mul.f32 	%f82, %f81, %f81;
	fma.rn.f32 	%f83, %f80, %f80, %f82;
	sub.f32 	%f84, %f6, %f78;
	fma.rn.f32 	%f85, %f84, %f84, %f83;
	setp.lt.f32 	%p9, %f85, %f75;
	selp.b16 	%rs48, %rs47, %rs46, %p9;
	selp.f32 	%f86, %f85, %f75, %p9;
	add.s16 	%rs49, %rs79, 6;
	.pragma "used_bytes_mask 4095";
	ld.const.v4.f32 	{%f87, %f88, %f89, %f90}, [%rd11+96];
	sub.f32 	%f91, %f4, %f87;
	sub.f32 	%f92, %f5, %f88;
	mul.f32 	%f93, %f92, %f92;
	fma.rn.f32 	%f94, %f91, %f91, %f93;
	sub.f32 	%f95, %f6, %f89;
	fma.rn.f32 	%f96, %f95, %f95, %f94;
	setp.lt.f32 	%p10, %f96, %f86;
	selp.b16 	%rs50, %rs49, %rs48, %p10;
	selp.f32 	%f97, %f96, %f86, %p10;
	add.s16 	%rs51, %rs79, 7;
	and.b16  	%rs52, %rs51, 255;
	.pragma "used_bytes_mask 4095";
	ld.const.v4.f32 	{%f98, %f99, %f100, %f101}, [%rd11+112];
	sub.f32 	%f102, %f4, %f98;
	sub.f32 	%f103, %f5, %f99;
	mul.f32 	%f104, %f103, %f103;
	fma.rn.f32 	%f105, %f102, %f102, %f104;
	sub.f32 	%f106, %f6, %f100;
	fma.rn.f32 	%f107, %f106, %f106, %f105;
	setp.lt.f32 	%p11, %f107, %f97;
	selp.b16 	%rs87, %rs51, %rs50, %p11;
	selp.f32 	%f183, %f107, %f97, %p11;
	add.s16 	%rs79, %rs79, 8;
	add.s16 	%rs53, %rs1, -1;
	and.b16  	%rs54, %rs53, 248;
	setp.ne.s16 	%p12, %rs52, %rs54;
	@%p12 bra 	$L__BB0_5;
$L__BB0_6:
	add.s16 	%rs55, %rs1, -1;
	and.b16  	%rs56, %rs55, 7;
	setp.eq.s16 	%p13, %rs56, 0;
	@%p13 bra 	$L__BB0_14;
	add.s16 	%rs60, %rs56, -1;
	setp.lt.u16 	%p14, %rs60, 3;
	@%p14 bra 	$L__BB0_9;
	cvt.u32.u16 	%r19, %rs79;
	and.b32  	%r20, %r19, 255;
	mul.wide.u32 	%rd12, %r20, 16;
	add.s64 	%rd14, %rd19, %rd12;
	.pragma "used_bytes_mask 4095";
	ld.const.v4.f32 	{%f108, %f109, %f110, %f111}, [%rd14];
	sub.f32 	%f112, %f4, %f108;
	sub.f32 	%f113, %f5, %f109;
	mul.f32 	%f114, %f113, %f113;
	fma.rn.f32 	%f115, %f112, %f112, %f114;
	sub.f32 	%f116, %f6, %f110;
	fma.rn.f32 	%f117, %f116, %f116, %f115;
	setp.lt.f32 	%p15, %f117, %f183;
	selp.b16 	%rs61, %rs79, %rs87, %p15;
	selp.f32 	%f118, %f117, %f183, %p15;
	add.s16 	%rs62, %rs79, 1;
	.pragma "used_bytes_mask 4095";
	ld.const.v4.f32 	{%f119, %f120, %f121, %f122}, [%rd14+16];
	sub.f32 	%f123, %f4, %f119;
	sub.f32 	%f124, %f5, %f120;
	mul.f32 	%f125, %f124, %f124;
	fma.rn.f32 	%f126, %f123, %f123, %f125;
	sub.f32 	%f127, %f6, %f121;
	fma.rn.f32 	%f128, %f127, %f127, %f126;
	setp.lt.f32 	%p16, %f128, %f118;
	selp.b16 	%rs63, %rs62, %rs61, %p16;
	selp.f32 	%f129, %f128, %f118, %p16;
	add.s16 	%rs64, %rs79, 2;
	.pragma "used_bytes_mask 4095";
	ld.const.v4.f32 	{%f130, %f131, %f132, %f133}, [%rd14+32];
	sub.f32 	%f134, %f4, %f130;
	sub.f32 	%f135, %f5, %f131;
	mul.f32 	%f136, %f135, %f135;
	fma.rn.f32 	%f137, %f134, %f134, %f136;
	sub.f32 	%f138, %f6, %f132;
	fma.rn.f32 	%f139, %f138, %f138, %f137;
	setp.lt.f32 	%p17, %f139, %f129;
	selp.b16 	%rs65, %rs64, %rs63, %p17;
	selp.f32 	%f140, %f139, %f129, %p17;
	add.s16 	%rs66, %rs79, 3;
	.pragma "used_bytes_mask 4095";
	ld.const.v4.f32 	{%f141, %f142, %f143, %f144}, [%rd14+48];
	sub.f32 	%f145, %f4, %f141;
	sub.f32 	%f146, %f5, %f142;
	mul.f32 	%f147, %f146, %f146;
	fma.rn.f32 	%f148, %f145, %f145, %f147;
	sub.f32 	%f149, %f6, %f143;
	fma.rn.f32 	%f150, %f149, %f149, %f148;
	setp.lt.f32 	%p18, %f150, %f140;
	selp.b16 	%rs87, %rs66, %rs65, %p18;
	selp.f32 	%f183, %f150, %f140, %p18;
	add.s16 	%rs79, %rs79, 4;
$L__BB0_9:
	add.s16 	%rs67, %rs1, -1;
	and.b16  	%rs68, %rs67, 3;
	setp.eq.s16 	%p19, %rs68, 0;
	@%p19 bra 	$L__BB0_14;
	and.b16  	%rs70, %rs2, 3;
	setp.eq.s16 	%p20, %rs70, 1;
	@%p20 bra 	$L__BB0_12;
	cvt.u32.u16 	%r21, %rs79;
	and.b32  	%r22, %r21, 255;
	mul.wide.u32 	%rd15, %r22, 16;
	add.s64 	%rd17, %rd19, %rd15;
	.pragma "used_bytes_mask 4095";
	ld.const.v4.f32 	{%f151, %f152, %f153, %f154}, [%rd17];
	sub.f32 	%f155, %f4, %f151;
	sub.f32 	%f156, %f5, %f152;
	mul.f32 	%f157, %f156, %f156;
	fma.rn.f32 	%f158, %f155, %f155, %f157;
	sub.f32 	%f159, %f6, %f153;
	fma.rn.f32 	%f160, %f159, %f159, %f158;
	setp.lt.f32 	%p21, %f160, %f183;
	selp.b16 	%rs71, %rs79, %rs87, %p21;
	selp.f32 	%f161, %f160, %f183, %p21;
	add.s16 	%rs72, %rs79, 1;
	.pragma "used_bytes_mask 4095";
	ld.const.v4.f32 	{%f162, %f163, %f164, %f165}, [%rd17+16];
	sub.f32 	%f166, %f4, %f162;
	sub.f32 	%f167, %f5, %f163;
	mul.f32 	%f168, %f167, %f167;
	fma.rn.f32 	%f169, %f166, %f166, %f168;
	sub.f32 	%f170, %f6, %f164;
	fma.rn.f32 	%f171, %f170, %f170, %f169;
	setp.lt.f32 	%p22, %f171, %f161;
	selp.b16 	%rs87, %rs72, %rs71, %p22;
	selp.f32 	%f183, %f171, %f161, %p22;
	add.s16 	%rs79, %rs79, 2;
$L__BB0_12:
	and.b16  	%rs73, %rs2, 1;
	setp.eq.b16 	%p23, %rs73, 1;
	not.pred 	%p24, %p23;
	@%p24 bra 	$L__BB0_14;
	cvt.u32.u16 	%r23, %rs79;
	and.b32  	%r24, %r23, 255;
	mul.wide.u32 	%rd18, %r24, 16;
	add.s64 	%rd20, %rd19, %rd18;
	.pragma "used_bytes_mask 4095";
	ld.const.v4.f32 	{%f172, %f173, %f174, %f175}, [%rd20];
	sub.f32 	%f176, %f4, %f172;
	sub.f32 	%f177, %f5, %f173;
	mul.f32 	%f178, %f177, %f177;
	fma.rn.f32 	%f179, %f176, %f176, %f178;
	sub.f32 	%f180, %f6, %f174;
	fma.rn.f32 	%f181, %f180, %f180, %f179;
	setp.lt.f32 	%p25, %f181, %f183;
	selp.b16 	%rs87, %rs79, %rs87, %p25;
$L__BB0_14:
	and.b16  	%rs74, %rs3, 255;
	and.b16  	%rs75, %rs87, 255;
	setp.eq.s16 	%p26, %rs75, %rs74;
	@%p26 bra 	$L__BB0_16;
	atom.global.inc.u32 	%r25, [%rd2], -1;
$L__BB0_16:
	st.global.u8 	[%rd4+3], %rs87;
	cvt.u32.u16 	%r26, %rs87;
	and.b32  	%r27, %r26, 255;
	mul.wide.u32 	%rd21, %r27, 32;
	add.s64 	%rd22, %rd3, %rd21;
	cvt.u64.u16 	%rd23, %rs4;
	and.b64  	%rd24, %rd23, 255;
	atom.global.add.u64 	%rd25, [%rd22], %rd24;
	cvt.u64.u16 	%rd26, %rs5;
	and.b64  	%rd27, %rd26, 255;
	atom.global.add.u64 	%rd28, [%rd22+8], %rd27;
	cvt.u64.u16 	%rd29, %rs6;
	and.b64  	%rd30, %rd29, 255;
	atom.global.add.u64 	%rd31, [%rd22+16], %rd30;
	atom.global.add.u64 	%rd32, [%rd22+24], 1;
	bar.sync 	0;
	add.s32 	%r28, %r28, %r4;
	setp.lt.u32 	%p27, %r28, %r3;
	@%p27 bra 	$L__BB0_2;
$L__BB0_17:
	ret;

}


// ===== COMPILED SASS (sm_100) =====

	.target	sm_100

	.elftype	@"ET_EXEC"


//--------------------- .note.nv.tkinfo           --------------------------
	.section	.note.nv.tkinfo,"",@"SHT_NOTE"
	.sectionflags	@"SHF_NOTE_NV_TKINFO"
	.tkinfo
        /*0018*/ 	.word	0x00000002
        /*0030*/ 	.string	""
        /*0030*/ 	.string	"ptxas"
        /*0030*/ 	.string	"Cuda compilation tools, release 13.0, V13.0.88"
        /*0030*/ 	.string	"Build cuda_13.0.r13.0/compiler.36424714_0"
        /*0030*/ 	.string	"-arch sm_100 -m 64 "



//--------------------- .note.nv.cuinfo           --------------------------
	.section	.note.nv.cuinfo,"",@"SHT_NOTE"
	.sectionflags	@"SHF_NOTE_NV_CUINFO"
        /*0018*/ 	.short	0x0002
        /*001a*/ 	.short	0x0064
        /*001c*/ 	.short	0x0082
	.zero		2


//--------------------- .nv.info                  --------------------------
	.section	.nv.info,"",@"SHT_CUDA_INFO"
	.align	4


	//----- nvinfo : EIATTR_REGCOUNT
	.align		4
        /*0000*/ 	.byte	0x04, 0x2f
        /*0002*/ 	.short	(.L_4 - .L_3)
	.align		4
.L_3:
        /*0004*/ 	.word	index@(_Z6kernelP6uchar4P10ulonglong4Pj)
        /*0008*/ 	.word	0x0000001f


	//----- nvinfo : EIATTR_FRAME_SIZE
	.align		4
.L_4:
        /*000c*/ 	.byte	0x04, 0x11
        /*000e*/ 	.short	(.L_6 - .L_5)
	.align		4
.L_5:
        /*0010*/ 	.word	index@(_Z6kernelP6uchar4P10ulonglong4Pj)
        /*0014*/ 	.word	0x00000000


	//----- nvinfo : EIATTR_MIN_STACK_SIZE
	.align		4
.L_6:
        /*0018*/ 	.byte	0x04, 0x12
        /*001a*/ 	.short	(.L_8 - .L_7)
	.align		4
.L_7:
        /*001c*/ 	.word	index@(_Z6kernelP6uchar4P10ulonglong4Pj)
        /*0020*/ 	.word	0x00000000
.L_8:


//--------------------- .nv.compat                --------------------------
	.section	.nv.compat,"",@"SHT_CUDA_COMPAT_INFO"
	.align	4
        /*0000*/ 	.byte	0x02, 0x09, 0x00, 0x00, 0x02, 0x02, 0x01, 0x00, 0x02, 0x05, 0x05, 0x00, 0x03, 0x07, 0x01, 0x01
        /*0010*/ 	.byte	0x02, 0x03, 0x00, 0x00, 0x02, 0x06, 0x01, 0x00, 0x04, 0x0b, 0x08, 0x00, 0x09, 0x00, 0x00, 0x00
        /*0020*/ 	.byte	0x00, 0x00, 0x00, 0x00


//--------------------- .nv.info._Z6kernelP6uchar4P10ulonglong4Pj --------------------------
	.section	.nv.info._Z6kernelP6uchar4P10ulonglong4Pj,"",@"SHT_CUDA_INFO"
	.sectionflags	@""
	.align	4


	//----- nvinfo : EIATTR_CUDA_API_VERSION
	.align		4
        /*0000*/ 	.byte	0x04, 0x37
        /*0002*/ 	.short	(.L_10 - .L_9)
.L_9:
        /*0004*/ 	.word	0x00000082


	//----- nvinfo : EIATTR_KPARAM_INFO
	.align		4
.L_10:
        /*0008*/ 	.byte	0x04, 0x17
        /*000a*/ 	.short	(.L_12 - .L_11)
.L_11:
        /*000c*/ 	.word	0x00000000
        /*0010*/ 	.short	0x0002
        /*0012*/ 	.short	0x0010
        /*0014*/ 	.byte	0x00, 0xf5, 0x21, 0x00


	//----- nvinfo : EIATTR_KPARAM_INFO
	.align		4
.L_12:
        /*0018*/ 	.byte	0x04, 0x17
        /*001a*/ 	.short	(.L_14 - .L_13)
.L_13:
        /*001c*/ 	.word	0x00000000
        /*0020*/ 	.short	0x0001
        /*0022*/ 	.short	0x0008
        /*0024*/ 	.byte	0x00, 0xf5, 0x21, 0x00


	//----- nvinfo : EIATTR_KPARAM_INFO
	.align		4
.L_14:
        /*0028*/ 	.byte	0x04, 0x17
        /*002a*/ 	.short	(.L_16 - .L_15)
.L_15:
        /*002c*/ 	.word	0x00000000
        /*0030*/ 	.short	0x0000
        /*0032*/ 	.short	0x0000
        /*0034*/ 	.byte	0x00, 0xf5, 0x21, 0x00


	//----- nvinfo : EIATTR_SPARSE_MMA_MASK
	.align		4
.L_16:
        /*0038*/ 	.byte	0x03, 0x50
        /*003a*/ 	.short	0x0000


	//----- nvinfo : EIATTR_MAXREG_COUNT
	.align		4
        /*003c*/ 	.byte	0x03, 0x1b
        /*003e*/ 	.short	0x00ff


	//----- nvinfo : EIATTR_NUM_BARRIERS
	.align		4
        /*0040*/ 	.byte	0x02, 0x4c
        /*0042*/ 	.byte	0x01
	.zero		1


	//----- nvinfo : EIATTR_MERCURY_ISA_VERSION
	.align		4
        /*0044*/ 	.byte	0x03, 0x5f
        /*0046*/ 	.short	0x0101


	//----- nvinfo : EIATTR_INT_WARP_WIDE_INSTR_OFFSETS
	.align		4
        /*0048*/ 	.byte	0x04, 0x31
        /*004a*/ 	.short	(.L_18 - .L_17)


	//   ....[0]....
.L_17:
        /*004c*/ 	.word	0x00000fa0


	//----- nvinfo : EIATTR_VRC_CTA_INIT_COUNT
	.align		4
.L_18:
        /*0050*/ 	.byte	0x02, 0x4a
	.zero		1
	.zero		1


	//----- nvinfo : EIATTR_EXIT_INSTR_OFFSETS
	.align		4
        /*0054*/ 	.byte	0x04, 0x1c
        /*0056*/ 	.short	(.L_20 - .L_19)


	//   ....[0]....
.L_19:
        /*0058*/ 	.word	0x00000080


	//   ....[1]....
        /*005c*/ 	.word	0x00001150


	//----- nvinfo : EIATTR_CRS_STACK_SIZE
	.align		4
.L_20:
        /*0060*/ 	.byte	0x04, 0x1e
        /*0062*/ 	.short	(.L_22 - .L_21)
.L_21:
        /*0064*/ 	.word	0x00000000


	//----- nvinfo : EIATTR_CBANK_PARAM_SIZE
	.align		4
.L_22:
        /*0068*/ 	.byte	0x03, 0x19
        /*006a*/ 	.short	0x0018


	//----- nvinfo : EIATTR_PARAM_CBANK
	.align		4
        /*006c*/ 	.byte	0x04, 0x0a
        /*006e*/ 	.short	(.L_24 - .L_23)
	.align		4
.L_23:
        /*0070*/ 	.word	index@(.nv.constant0._Z6kernelP6uchar4P10ulonglong4Pj)
        /*0074*/ 	.short	0x0380
        /*0076*/ 	.short	0x0018


	//----- nvinfo : EIATTR_SW_WAR
	.align		4
.L_24:
        /*0078*/ 	.byte	0x04, 0x36
        /*007a*/ 	.short	(.L_26 - .L_25)
.L_25:
        /*007c*/ 	.word	0x00000008
.L_26:


//--------------------- .nv.callgraph             --------------------------
	.section	.nv.callgraph,"",@"SHT_CUDA_CALLGRAPH"
	.align	4
	.sectionentsize	8
	.align		4
        /*0000*/ 	.word	0x00000000
	.align		4
        /*0004*/ 	.word	0xffffffff
	.align		4
        /*0008*/ 	.word	0x00000000
	.align		4
        /*000c*/ 	.word	0xfffffffe
	.align		4
        /*0010*/ 	.word	0x00000000
	.align		4
        /*0014*/ 	.word	0xfffffffd
	.align		4
        /*0018*/ 	.word	0x00000000
	.align		4
        /*001c*/ 	.word	0xfffffffc


//--------------------- .nv.constant3             --------------------------
	.section	.nv.constant3,"a",@progbits
	.align	16
.nv.constant3:
	.type		dim,@object
	.size		dim,(n_clusters - dim)
dim:
	.zero		8
	.type		n_clusters,@object
	.size		n_clusters,(.L_1 - n_clusters)
n_clusters:
	.zero		1
.L_1:
	.zero		7
	.type		centroids,@object
	.size		centroids,(.L_2 - centroids)
centroids:
	.zero		512
.L_2:


//--------------------- .text._Z6kernelP6uchar4P10ulonglong4Pj --------------------------
	.section	.text._Z6kernelP6uchar4P10ulonglong4Pj,"ax",@progbits
	.align	128
        .global         _Z6kernelP6uchar4P10ulonglong4Pj
        .type           _Z6kernelP6uchar4P10ulonglong4Pj,@function
        .size           _Z6kernelP6uchar4P10ulonglong4Pj,(.L_x_9 - _Z6kernelP6uchar4P10ulonglong4Pj)
        .other          _Z6kernelP6uchar4P10ulonglong4Pj,@"STO_CUDA_ENTRY STV_DEFAULT"
_Z6kernelP6uchar4P10ulonglong4Pj:
.text._Z6kernelP6uchar4P10ulonglong4Pj:
[----:B------:R-:W-:Y:S01]  /*0000*/  LDC R1, c[0x0][0x37c] ;  /* 0x0000df00ff017b82 */ /* 0x000fe20000000800 */
[----:B------:R-:W0:Y:S07]  /*0010*/  S2R R19, SR_TID.X ;  /* 0x0000000000137919 */ /* 0x000e2e0000002100 */
[----:B------:R-:W0:Y:S01]  /*0020*/  S2UR UR6, SR_CTAID.X ;  /* 0x00000000000679c3 */ /* 0x000e220000002500 */
[----:B------:R-:W1:Y:S07]  /*0030*/  LDCU.64 UR4, c[0x3][URZ] ;  /* 0x00c00000ff0477ac */ /* 0x000e6e0008000a00 */
[----:B------:R-:W0:Y:S01]  /*0040*/  LDC R2, c[0x0][0x360] ;  /* 0x0000d800ff027b82 */ /* 0x000e220000000800 */
[----:B-1----:R-:W-:Y:S01]  /*0050*/  UIMAD UR4, UR4, UR5, URZ ;  /* 0x00000005040472a4 */ /* 0x002fe2000f8e02ff */
[----:B0-----:R-:W-:-:S05]  /*0060*/  IMAD R19, R2, UR6, R19 ;  /* 0x0000000602137c24 */ /* 0x001fca000f8e0213 */
[----:B------:R-:W-:-:S13]  /*0070*/  ISETP.GE.U32.AND P0, PT, R19, UR4, PT ;  /* 0x0000000413007c0c */ /* 0x000fda000bf06070 */
[----:B------:R-:W-:Y:S05]  /*0080*/  @P0 EXIT ;  /* 0x000000000000094d */ /* 0x000fea0003800000 */
[----:B------:R-:W0:Y:S01]  /*0090*/  LDC.U8 R0, c[0x3][0x8] ;  /* 0x00c00200ff007b82 */ /* 0x000e220000000000 */
[----:B------:R-:W1:Y:S01]  /*00a0*/  LDCU UR5, c[0x0][0x370] ;  /* 0x00006e00ff0577ac */ /* 0x000e620008000800 */
[----:B------:R-:W2:Y:S01]  /*00b0*/  LDCU.64 UR6, c[0x0][0x358] ;  /* 0x00006b00ff0677ac */ /* 0x000ea20008000a00 */
[----:B-1----:R-:W-:Y:S01]  /*00c0*/  IMAD R2, R2, UR5, RZ ;  /* 0x0000000502027c24 */ /* 0x002fe2000f8e02ff */
[----:B0-2---:R-:W-:-:S07]  /*00d0*/  IADD3 R3, PT, PT, R0, 0x3, RZ ;  /* 0x0000000300037810 */ /* 0x005fce0007ffe0ff */
.L_x_7:
[----:B0-----:R-:W0:Y:S01]  /*00e0*/  LDC.64 R22, c[0x0][0x380] ;  /* 0x0000e000ff167b82 */ /* 0x001e220000000a00 */
[----:B------:R-:W1:Y:S01]  /*00f0*/  LDCU.64 UR8, c[0x3][0x10] ;  /* 0x00c00200ff0877ac */ /* 0x000e620008000a00 */
[----:B------:R-:W2:Y:S01]  /*0100*/  LDCU UR5, c[0x3][0x18] ;  /* 0x00c00300ff0577ac */ /* 0x000ea20008000800 */
[----:B0-----:R-:W-:-:S05]  /*0110*/  IMAD.WIDE.U32 R22, R19, 0x4, R22 ;  /* 0x0000000413167825 */ /* 0x001fca00078e0016 */
[----:B------:R-:W3:Y:S01]  /*0120*/  LDG.E R10, desc[UR6][R22.64] ;  /* 0x00000006160a7981 */ /* 0x000ee2000c1e1900 */
[----:B------:R-:W-:Y:S02]  /*0130*/  ISETP.GE.U32.AND P0, PT, R0, 0x2, PT ;  /* 0x000000020000780c */ /* 0x000fe40003f06070 */
[C---:B---3--:R-:W-:Y:S02]  /*0140*/  PRMT R4, R10.reuse, 0x7771, RZ ;  /* 0x000077710a047816 */ /* 0x048fe400000000ff */
[C---:B------:R-:W-:Y:S02]  /*0150*/  PRMT R5, R10.reuse, 0x7770, RZ ;  /* 0x000077700a057816 */ /* 0x040fe400000000ff */
[----:B------:R-:W1:Y:S01]  /*0160*/  I2F.U16 R6, R4 ;  /* 0x0000000400067306 */ /* 0x000e620000101000 */
[C---:B------:R-:W-:Y:S02]  /*0170*/  PRMT R8, R10.reuse, 0x7772, RZ ;  /* 0x000077720a087816 */ /* 0x040fe400000000ff */
[----:B------:R-:W-:-:S05]  /*0180*/  PRMT R10, R10, 0x7773, RZ ;  /* 0x000077730a0a7816 */ /* 0x000fca00000000ff */
[----:B------:R-:W0:Y:S01]  /*0190*/  I2F.U16 R7, R5 ;  /* 0x0000000500077306 */ /* 0x000e220000101000 */
[----:B-1----:R-:W-:-:S07]  /*01a0*/  FADD R12, R6, -UR9 ;  /* 0x80000009060c7e21 */ /* 0x002fce0008000000 */
[----:B------:R-:W2:Y:S01]  /*01b0*/  I2F.U16 R9, R8 ;  /* 0x0000000800097306 */ /* 0x000ea20000101000 */
[----:B------:R-:W-:Y:S01]  /*01c0*/  FMUL R12, R12, R12 ;  /* 0x0000000c0c0c7220 */ /* 0x000fe20000400000 */
[----:B0-----:R-:W-:-:S04]  /*01d0*/  FADD R11, R7, -UR8 ;  /* 0x80000008070b7e21 */ /* 0x001fc80008000000 */
[----:B------:R-:W-:Y:S01]  /*01e0*/  FFMA R12, R11, R11, R12 ;  /* 0x0000000b0b0c7223 */ /* 0x000fe2000000000c */
[----:B------:R-:W-:Y:S01]  /*01f0*/  PRMT R11, RZ, 0x7610, R11 ;  /* 0x00007610ff0b7816 */ /* 0x000fe2000000000b */
[----:B--2---:R-:W-:-:S04]  /*0200*/  FADD R13, R9, -UR5 ;  /* 0x80000005090d7e21 */ /* 0x004fc80008000000 */
[----:B------:R-:W-:Y:S01]  /*0210*/  FFMA R20, R13, R13, R12 ;  /* 0x0000000d0d147223 */ /* 0x000fe2000000000c */
[----:B------:R-:W-:Y:S06]  /*0220*/  @!P0 BRA `(.L_x_0) ;  /* 0x0000000c00408947 */ /* 0x000fec0003800000 */
[----:B------:R-:W-:Y:S01]  /*0230*/  IADD3 R11, PT, PT, R0, -0x2, RZ ;  /* 0xfffffffe000b7810 */ /* 0x000fe20007ffe0ff */
[----:B------:R-:W-:-:S03]  /*0240*/  HFMA2 R18, -RZ, RZ, 0, 5.9604644775390625e-08 ;  /* 0x00000001ff127431 */ /* 0x000fc600000001ff */
[----:B------:R-:W-:-:S04]  /*0250*/  LOP3.LUT R11, R11, 0xff, RZ, 0xc0, !PT ;  /* 0x000000ff0b0b7812 */ /* 0x000fc800078ec0ff */
[----:B------:R-:W-:Y:S02]  /*0260*/  ISETP.GE.U32.AND P0, PT, R11, 0x7, PT ;  /* 0x000000070b00780c */ /* 0x000fe40003f06070 */
[----:B------:R-:W-:-:S11]  /*0270*/  PRMT R11, RZ, 0x7610, R11 ;  /* 0x00007610ff0b7816 */ /* 0x000fd6000000000b */
[----:B------:R-:W-:Y:S05]  /*0280*/  @!P0 BRA `(.L_x_1) ;  /* 0x0000000400908947 */ /* 0x000fea0003800000 */
[----:B------:R-:W-:Y:S02]  /*0290*/  IADD3 R16, PT, PT, R0, -0x1, RZ ;  /* 0xffffffff00107810 */ /* 0x000fe40007ffe0ff */
[----:B------:R-:W-:Y:S02]  /*02a0*/  MOV R18, 0x1 ;  /* 0x0000000100127802 */ /* 0x000fe40000000f00 */
[----:B------:R-:W-:Y:S02]  /*02b0*/  PRMT R11, RZ, 0x7610, R11 ;  /* 0x00007610ff0b7816 */ /* 0x000fe4000000000b */
[----:B------:R-:W-:-:S07]  /*02c0*/  LOP3.LUT R16, R16, 0xf8, RZ, 0xc0, !PT ;  /* 0x000000f810107812 */ /* 0x000fce00078ec0ff */
.L_x_2:
[----:B------:R-:W-:Y:S02]  /*02d0*/  LOP3.LUT R17, R18, 0xff, RZ, 0xc0, !PT ;  /* 0x000000ff12117812 */ /* 0x000fe400078ec0ff */
[----:B------:R-:W-:-:S04]  /*02e0*/  MOV R12, 0x10 ;  /* 0x00000010000c7802 */ /* 0x000fc80000000f00 */
[----:B------:R-:W-:-:S04]  /*02f0*/  LEA R17, R17, R12, 0x4 ;  /* 0x0000000c11117211 */ /* 0x000fc800078e20ff */
[----:B------:R-:W0:Y:S08]  /*0300*/  LDC.64 R14, c[0x3][R17] ;  /* 0x00c00000110e7b82 */ /* 0x000e300000000a00 */
[----:B------:R-:W1:Y:S08]  /*0310*/  LDC.64 R12, c[0x3][R17+0x10] ;  /* 0x00c00400110c7b82 */ /* 0x000e700000000a00 */
[----:B------:R-:W2:Y:S01]  /*0320*/  LDC R24, c[0x3][R17+0x8] ;  /* 0x00c0020011187b82 */ /* 0x000ea20000000800 */
[----:B0-----:R-:W-:-:S07]  /*0330*/  FADD R15, R6, -R15 ;  /* 0x8000000f060f7221 */ /* 0x001fce0000000000 */
[----:B------:R-:W0:Y:S01]  /*0340*/  LDC R26, c[0x3][R17+0x18] ;  /* 0x00c00600111a7b82 */ /* 0x000e220000000800 */
[----:B------:R-:W-:Y:S01]  /*0350*/  FADD R14, R7, -R14 ;  /* 0x8000000e070e7221 */ /* 0x000fe20000000000 */
[----:B------:R-:W-:Y:S01]  /*0360*/  FMUL R15, R15, R15 ;  /* 0x0000000f0f0f7220 */ /* 0x000fe20000400000 */
[----:B-1----:R-:W-:-:S03]  /*0370*/  FADD R13, R6, -R13 ;  /* 0x8000000d060d7221 */ /* 0x002fc60000000000 */
[----:B------:R-:W-:Y:S01]  /*0380*/  FFMA R21, R14, R14, R15 ;  /* 0x0000000e0e157223 */ /* 0x000fe2000000000f */
[----:B------:R-:W-:Y:S01]  /*0390*/  FADD R12, R7, -R12 ;  /* 0x8000000c070c7221 */ /* 0x000fe20000000000 */
[----:B------:R-:W1:Y:S01]  /*03a0*/  LDC.64 R14, c[0x3][R17+0x20] ;  /* 0x00c00800110e7b82 */ /* 0x000e620000000a00 */
[----:B------:R-:W-:Y:S01]  /*03b0*/  FMUL R13, R13, R13 ;  /* 0x0000000d0d0d7220 */ /* 0x000fe20000400000 */
[----:B--2---:R-:W-:-:S03]  /*03c0*/  FADD R24, R9, -R24 ;  /* 0x8000001809187221 */ /* 0x004fc60000000000 */
[----:B------:R-:W-:-:S03]  /*03d0*/  FFMA R25, R12, R12, R13 ;  /* 0x0000000c0c197223 */ /* 0x000fc6000000000d */
[----:B------:R-:W2:Y:S01]  /*03e0*/  LDC.64 R12, c[0x3][R17+0x30] ;  /* 0x00c00c00110c7b82 */ /* 0x000ea20000000a00 */
[----:B------:R-:W-:Y:S01]  /*03f0*/  FFMA R21, R24, R24, R21 ;  /* 0x0000001818157223 */ /* 0x000fe20000000015 */
[----:B0-----:R-:W-:-:S04]  /*0400*/  FADD R26, R9, -R26 ;  /* 0x8000001a091a7221 */ /* 0x001fc80000000000 */
[C---:B------:R-:W-:Y:S02]  /*0410*/  FSETP.GEU.AND P3, PT, R21.reuse, R20, PT ;  /* 0x000000141500720b */ /* 0x040fe40003f6e000 */
[----:B------:R-:W0:Y:S01]  /*0420*/  LDC R24, c[0x3][R17+0x28] ;  /* 0x00c00a0011187b82 */ /* 0x000e220000000800 */
[----:B------:R-:W-:Y:S01]  /*0430*/  FFMA R25, R26, R26, R25 ;  /* 0x0000001a1a197223 */ /* 0x000fe20000000019 */
[----:B------:R-:W-:Y:S02]  /*0440*/  FSEL R20, R21, R20, !P3 ;  /* 0x0000001415147208 */ /* 0x000fe40005800000 */
[----:B------:R-:W-:Y:S02]  /*0450*/  SEL R11, R18, R11, !P3 ;  /* 0x0000000b120b7207 */ /* 0x000fe40005800000 */
[-C--:B------:R-:W-:Y:S02]  /*0460*/  FSETP.GEU.AND P4, PT, R25, R20.reuse, PT ;  /* 0x000000141900720b */ /* 0x080fe40003f8e000 */
[----:B------:R-:W3:Y:S01]  /*0470*/  LDC R26, c[0x3][R17+0x38] ;  /* 0x00c00e00111a7b82 */ /* 0x000ee20000000800 */
[----:B-1----:R-:W-:Y:S01]  /*0480*/  FADD R15, R6, -R15 ;  /* 0x8000000f060f7221 */ /* 0x002fe20000000000 */
[----:B------:R-:W-:Y:S01]  /*0490*/  FADD R14, R7, -R14 ;  /* 0x8000000e070e7221 */ /* 0x000fe20000000000 */
[----:B------:R-:W-:-:S02]  /*04a0*/  FSEL R21, R25, R20, !P4 ;  /* 0x0000001419157208 */ /* 0x000fc40006000000 */
[----:B------:R-:W-:Y:S01]  /*04b0*/  FMUL R15, R15, R15 ;  /* 0x0000000f0f0f7220 */ /* 0x000fe20000400000 */
[----:B--2---:R-:W-:Y:S01]  /*04c0*/  FADD R25, R6, -R13 ;  /* 0x8000000d06197221 */ /* 0x004fe20000000000 */
[----:B------:R-:W-:Y:S02]  /*04d0*/  FADD R12, R7, -R12 ;  /* 0x8000000c070c7221 */ /* 0x000fe40000000000 */
[----:B------:R-:W-:Y:S01]  /*04e0*/  FFMA R20, R14, R14, R15 ;  /* 0x0000000e0e147223 */ /* 0x000fe2000000000f */
[----:B------:R-:W-:Y:S01]  /*04f0*/  FMUL R25, R25, R25 ;  /* 0x0000001919197220 */ /* 0x000fe20000400000 */
[----:B------:R-:W1:Y:S01]  /*0500*/  LDC.64 R14, c[0x3][R17+0x40] ;  /* 0x00c01000110e7b82 */ /* 0x000e620000000a00 */
[----:B------:R-:W-:Y:S01]  /*0510*/  @!P4 IADD3 R11, PT, PT, R18, 0x1, RZ ;  /* 0x00000001120bc810 */ /* 0x000fe20007ffe0ff */
[----:B0-----:R-:W-:Y:S01]  /*0520*/  FADD R13, R9, -R24 ;  /* 0x80000018090d7221 */ /* 0x001fe20000000000 */
[----:B------:R-:W-:-:S03]  /*0530*/  FFMA R25, R12, R12, R25 ;  /* 0x0000000c0c197223 */ /* 0x000fc60000000019 */
[----:B------:R-:W-:Y:S02]  /*0540*/  FFMA R24, R13, R13, R20 ;  /* 0x0000000d0d187223 */ /* 0x000fe40000000014 */
[----:B------:R-:W0:Y:S01]  /*0550*/  LDC.64 R12, c[0x3][R17+0x50] ;  /* 0x00c01400110c7b82 */ /* 0x000e220000000a00 */
[----:B---3--:R-:W-:Y:S02]  /*0560*/  FADD R26, R9, -R26 ;  /* 0x8000001a091a7221 */ /* 0x008fe40000000000 */
[-C--:B------:R-:W-:Y:S02]  /*0570*/  FSETP.GEU.AND P5, PT, R24, R21.reuse, PT ;  /* 0x000000151800720b */ /* 0x080fe40003fae000 */
[----:B------:R-:W-:Y:S02]  /*0580*/  FFMA R25, R26, R26, R25 ;  /* 0x0000001a1a197223 */ /* 0x000fe40000000019 */
[----:B------:R-:W-:Y:S01]  /*0590*/  FSEL R26, R24, R21, !P5 ;  /* 0x00000015181a7208 */ /* 0x000fe20006800000 */
[----:B------:R-:W2:Y:S03]  /*05a0*/  LDC R20, c[0x3][R17+0x48] ;  /* 0x00c0120011147b82 */ /* 0x000ea60000000800 */
[----:B------:R-:W-:Y:S01]  /*05b0*/  FSETP.GEU.AND P2, PT, R25, R26, PT ;  /* 0x0000001a1900720b */ /* 0x000fe20003f4e000 */
[----:B-1----:R-:W-:-:S04]  /*05c0*/  FADD R15, R6, -R15 ;  /* 0x8000000f060f7221 */ /* 0x002fc80000000000 */
[----:B------:R-:W1:Y:S01]  /*05d0*/  LDC R24, c[0x3][R17+0x58] ;  /* 0x00c0160011187b82 */ /* 0x000e620000000800 */
[----:B------:R-:W-:Y:S01]  /*05e0*/  FADD R14, R7, -R14 ;  /* 0x8000000e070e7221 */ /* 0x000fe20000000000 */
[----:B------:R-:W-:Y:S01]  /*05f0*/  FSEL R21, R25, R26, !P2 ;  /* 0x0000001a19157208 */ /* 0x000fe20005000000 */
[----:B------:R-:W-:Y:S01]  /*0600*/  FMUL R15, R15, R15 ;  /* 0x0000000f0f0f7220 */ /* 0x000fe20000400000 */
[----:B------:R-:W-:-:S03]  /*0610*/  @!P5 IADD3 R11, PT, PT, R18, 0x2, RZ ;  /* 0x00000002120bd810 */ /* 0x000fc60007ffe0ff */
[----:B------:R-:W-:Y:S01]  /*0620*/  FFMA R26, R14, R14, R15 ;  /* 0x0000000e0e1a7223 */ /* 0x000fe2000000000f */
[----:B0-----:R-:W-:Y:S01]  /*0630*/  FADD R13, R6, -R13 ;  /* 0x8000000d060d7221 */ /* 0x001fe20000000000 */
[----:B------:R-:W-:Y:S01]  /*0640*/  FADD R12, R7, -R12 ;  /* 0x8000000c070c7221 */ /* 0x000fe20000000000 */
[----:B------:R-:W0:Y:S01]  /*0650*/  LDC.64 R14, c[0x3][R17+0x60] ;  /* 0x00c01800110e7b82 */ /* 0x000e220000000a00 */
[----:B------:R-:W-:Y:S01]  /*0660*/  @!P2 IADD3 R11, PT, PT, R18, 0x3, RZ ;  /* 0x00000003120ba810 */ /* 0x000fe20007ffe0ff */
[----:B------:R-:W-:Y:S01]  /*0670*/  FMUL R13, R13, R13 ;  /* 0x0000000d0d0d7220 */ /* 0x000fe20000400000 */
[----:B--2---:R-:W-:-:S05]  /*0680*/  FADD R25, R9, -R20 ;  /* 0x8000001409197221 */ /* 0x004fca0000000000 */
[----:B------:R-:W2:Y:S01]  /*0690*/  LDC R20, c[0x3][R17+0x68] ;  /* 0x00c01a0011147b82 */ /* 0x000ea20000000800 */
[----:B------:R-:W-:Y:S01]  /*06a0*/  FFMA R26, R25, R25, R26 ;  /* 0x00000019191a7223 */ /* 0x000fe2000000001a */
[----:B------:R-:W-:Y:S01]  /*06b0*/  FFMA R25, R12, R12, R13 ;  /* 0x0000000c0c197223 */ /* 0x000fe2000000000d */
[----:B-1----:R-:W-:-:S03]  /*06c0*/  FADD R24, R9, -R24 ;  /* 0x8000001809187221 */ /* 0x002fc60000000000 */
[-C--:B------:R-:W-:Y:S02]  /*06d0*/  FSETP.GEU.AND P1, PT, R26, R21.reuse, PT ;  /* 0x000000151a00720b */ /* 0x080fe40003f2e000 */
[----:B------:R-:W1:Y:S01]  /*06e0*/  LDC.64 R12, c[0x3][R17+0x70] ;  /* 0x00c01c00110c7b82 */ /* 0x000e620000000a00 */
[----:B------:R-:W-:Y:S01]  /*06f0*/  FFMA R25, R24, R24, R25 ;  /* 0x0000001818197223 */ /* 0x000fe20000000019 */
[----:B------:R-:W-:-:S04]  /*0700*/  FSEL R26, R26, R21, !P1 ;  /* 0x000000151a1a7208 */ /* 0x000fc80004800000 */
[-C--:B------:R-:W-:Y:S02]  /*0710*/  FSETP.GEU.AND P0, PT, R25, R26.reuse, PT ;  /* 0x0000001a1900720b */ /* 0x080fe40003f0e000 */
[----:B------:R-:W3:Y:S01]  /*0720*/  LDC R24, c[0x3][R17+0x78] ;  /* 0x00c01e0011187b82 */ /* 0x000ee20000000800 */
[----:B0-----:R-:W-:Y:S01]  /*0730*/  FADD R15, R6, -R15 ;  /* 0x8000000f060f7221 */ /* 0x001fe20000000000 */
[----:B------:R-:W-:Y:S01]  /*0740*/  FADD R14, R7, -R14 ;  /* 0x8000000e070e7221 */ /* 0x000fe20000000000 */
[----:B------:R-:W-:Y:S02]  /*0750*/  FSEL R25, R25, R26, !P0 ;  /* 0x0000001a19197208 */ /* 0x000fe40004000000 */
[----:B------:R-:W-:Y:S01]  /*0760*/  FMUL R15, R15, R15 ;  /* 0x0000000f0f0f7220 */ /* 0x000fe20000400000 */
[----:B------:R-:W-:Y:S01]  /*0770*/  @!P1 IADD3 R11, PT, PT, R18, 0x4, RZ ;  /* 0x00000004120b9810 */ /* 0x000fe20007ffe0ff */
[----:B--2---:R-:W-:Y:S02]  /*0780*/  FADD R20, R9, -R20 ;  /* 0x8000001409147221 */ /* 0x004fe40000000000 */
[----:B------:R-:W-:-:S02]  /*0790*/  FFMA R15, R14, R14, R15 ;  /* 0x0000000e0e0f7223 */ /* 0x000fc4000000000f */
[----:B------:R-:W-:Y:S02]  /*07a0*/  @!P0 IADD3 R11, PT, PT, R18, 0x5, RZ ;  /* 0x00000005120b8810 */ /* 0x000fe40007ffe0ff */
[----:B------:R-:W-:Y:S01]  /*07b0*/  FFMA R20, R20, R20, R15 ;  /* 0x0000001414147223 */ /* 0x000fe2000000000f */
[----:B-1----:R-:W-:Y:S01]  /*07c0*/  FADD R13, R6, -R13 ;  /* 0x8000000d060d7221 */ /* 0x002fe20000000000 */
[----:B------:R-:W-:-:S03]  /*07d0*/  FADD R12, R7, -R12 ;  /* 0x8000000c070c7221 */ /* 0x000fc60000000000 */
[----:B------:R-:W-:Y:S01]  /*07e0*/  FSETP.GEU.AND P3, PT, R20, R25, PT ;  /* 0x000000191400720b */ /* 0x000fe20003f6e000 */
[----:B------:R-:W-:-:S03]  /*07f0*/  FMUL R13, R13, R13 ;  /* 0x0000000d0d0d7220 */ /* 0x000fc60000400000 */
[----:B------:R-:W-:Y:S01]  /*0800*/  FSEL R20, R20, R25, !P3 ;  /* 0x0000001914147208 */ /* 0x000fe20005800000 */
[----:B------:R-:W-:Y:S01]  /*0810*/  FFMA R13, R12, R12, R13 ;  /* 0x0000000c0c0d7223 */ /* 0x000fe2000000000d */
[----:B---3--:R-:W-:Y:S01]  /*0820*/  FADD R24, R9, -R24 ;  /* 0x8000001809187221 */ /* 0x008fe20000000000 */
[----:B------:R-:W-:-:S03]  /*0830*/  IADD3 R12, PT, PT, R18, 0x7, RZ ;  /* 0x00000007120c7810 */ /* 0x000fc60007ffe0ff */
[----:B------:R-:W-:Y:S01]  /*0840*/  FFMA R15, R24, R24, R13 ;  /* 0x00000018180f7223 */ /* 0x000fe2000000000d */
[----:B------:R-:W-:Y:S02]  /*0850*/  LOP3.LUT R13, R12, 0xff, RZ, 0xc0, !PT ;  /* 0x000000ff0c0d7812 */ /* 0x000fe400078ec0ff */
[C---:B------:R-:W-:Y:S02]  /*0860*/  @!P3 IADD3 R11, PT, PT, R18.reuse, 0x6, RZ ;  /* 0x00000006120bb810 */ /* 0x040fe40007ffe0ff */
[----:B------:R-:W-:Y:S02]  /*0870*/  ISETP.NE.AND P1, PT, R13, R16, PT ;  /* 0x000000100d00720c */ /* 0x000fe40003f25270 */
[----:B------:R-:W-:Y:S02]  /*0880*/  FSETP.GEU.AND P0, PT, R15, R20, PT ;  /* 0x000000140f00720b */ /* 0x000fe40003f0e000 */
[----:B------:R-:W-:Y:S02]  /*0890*/  IADD3 R18, PT, PT, R18, 0x8, RZ ;  /* 0x0000000812127810 */ /* 0x000fe40007ffe0ff */
[----:B------:R-:W-:-:S02]  /*08a0*/  SEL R11, R12, R11, !P0 ;  /* 0x0000000b0c0b7207 */ /* 0x000fc40004000000 */
[----:B------:R-:W-:-:S05]  /*08b0*/  FSEL R20, R15, R20, !P0 ;  /* 0x000000140f147208 */ /* 0x000fca0004000000 */
[----:B------:R-:W-:Y:S05]  /*08c0*/  @P1 BRA `(.L_x_2) ;  /* 0xfffffff800801947 */ /* 0x000fea000383ffff */
.L_x_1:
[----:B------:R-:W-:-:S04]  /*08d0*/  IADD3 R13, PT, PT, R0, -0x1, RZ ;  /* 0xffffffff000d7810 */ /* 0x000fc80007ffe0ff */
[----:B------:R-:W-:-:S13]  /*08e0*/  LOP3.LUT P0, R12, R13, 0x7, RZ, 0xc0, !PT ;  /* 0x000000070d0c7812 */ /* 0x000fda000780c0ff */
[----:B------:R-:W-:Y:S05]  /*08f0*/  @!P0 BRA `(.L_x_0) ;  /* 0x00000004008c8947 */ /* 0x000fea0003800000 */
[----:B------:R-:W-:Y:S01]  /*0900*/  VIADD R12, R12, 0xffffffff ;  /* 0xffffffff0c0c7836 */ /* 0x000fe20000000000 */
[----:B------:R-:W-:-:S04]  /*0910*/  LOP3.LUT P4, RZ, R13, 0x3, RZ, 0xc0, !PT ;  /* 0x000000030dff7812 */ /* 0x000fc8000788c0ff */
[----:B------:R-:W-:-:S04]  /*0920*/  LOP3.LUT R12, R12, 0xffff, RZ, 0xc0, !PT ;  /* 0x0000ffff0c0c7812 */ /* 0x000fc800078ec0ff */
[----:B------:R-:W-:-:S13]  /*0930*/  ISETP.GE.U32.AND P0, PT, R12, 0x3, PT ;  /* 0x000000030c00780c */ /* 0x000fda0003f06070 */
[----:B------:R-:W-:Y:S05]  /*0940*/  @!P0 BRA `(.L_x_3) ;  /* 0x0000000000c08947 */ /* 0x000fea0003800000 */
[----:B------:R-:W-:Y:S01]  /*0950*/  HFMA2 R12, -RZ, RZ, 0, 9.5367431640625e-07 ;  /* 0x00000010ff0c7431 */ /* 0x000fe200000001ff */
[----:B------:R-:W-:-:S04]  /*0960*/  LOP3.LUT R21, R18, 0xff, RZ, 0xc0, !PT ;  /* 0x000000ff12157812 */ /* 0x000fc800078ec0ff */
[----:B------:R-:W-:-:S04]  /*0970*/  LEA R21, R21, R12, 0x4 ;  /* 0x0000000c15157211 */ /* 0x000fc800078e20ff */
[----:B------:R-:W0:Y:S08]  /*0980*/  LDC.64 R14, c[0x3][R21] ;  /* 0x00c00000150e7b82 */ /* 0x000e300000000a00 */
[----:B------:R-:W1:Y:S08]  /*0990*/  LDC R16, c[0x3][R21+0x8] ;  /* 0x00c0020015107b82 */ /* 0x000e700000000800 */
[----:B------:R-:W2:Y:S01]  /*09a0*/  LDC.64 R12, c[0x3][R21+0x10] ;  /* 0x00c00400150c7b82 */ /* 0x000ea20000000a00 */
[----:B0-----:R-:W-:Y:S01]  /*09b0*/  FADD R15, R6, -R15 ;  /* 0x8000000f060f7221 */ /* 0x001fe20000000000 */
[----:B------:R-:W-:-:S06]  /*09c0*/  FADD R17, R7, -R14 ;  /* 0x8000000e07117221 */ /* 0x000fcc0000000000 */
[----:B------:R-:W0:Y:S01]  /*09d0*/  LDC R26, c[0x3][R21+0x28] ;  /* 0x00c00a00151a7b82 */ /* 0x000e220000000800 */
[----:B------:R-:W-:-:S04]  /*09e0*/  FMUL R24, R15, R15 ;  /* 0x0000000f0f187220 */ /* 0x000fc80000400000 */
[----:B------:R-:W-:Y:S01]  /*09f0*/  FFMA R25, R17, R17, R24 ;  /* 0x0000001111197223 */ /* 0x000fe20000000018 */
[----:B-1----:R-:W-:Y:S02]  /*0a00*/  FADD R16, R9, -R16 ;  /* 0x8000001009107221 */ /* 0x002fe40000000000 */
[----:B------:R-:W1:Y:S02]  /*0a10*/  LDC.64 R14, c[0x3][R21+0x20] ;  /* 0x00c00800150e7b82 */ /* 0x000e640000000a00 */
[----:B------:R-:W-:Y:S01]  /*0a20*/  FFMA R25, R16, R16, R25 ;  /* 0x0000001010197223 */ /* 0x000fe20000000019 */
[----:B--2---:R-:W-:Y:S01]  /*0a30*/  FADD R27, R6, -R13 ;  /* 0x8000000d061b7221 */ /* 0x004fe20000000000 */
[----:B------:R-:W-:-:S04]  /*0a40*/  FADD R13, R7, -R12 ;  /* 0x8000000c070d7221 */ /* 0x000fc80000000000 */
[----:B------:R-:W2:Y:S01]  /*0a50*/  LDC R24, c[0x3][R21+0x18] ;  /* 0x00c0060015187b82 */ /* 0x000ea20000000800 */
[----:B------:R-:W-:Y:S01]  /*0a60*/  FSETP.GEU.AND P0, PT, R25, R20, PT ;  /* 0x000000141900720b */ /* 0x000fe20003f0e000 */
[----:B------:R-:W-:-:S03]  /*0a70*/  FMUL R28, R27, R27 ;  /* 0x0000001b1b1c7220 */ /* 0x000fc60000400000 */
[----:B------:R-:W-:Y:S01]  /*0a80*/  FSEL R20, R25, R20, !P0 ;  /* 0x0000001419147208 */ /* 0x000fe20004000000 */
[----:B------:R-:W-:Y:S01]  /*0a90*/  FFMA R13, R13, R13, R28 ;  /* 0x0000000d0d0d7223 */ /* 0x000fe2000000001c */
[----:B------:R-:W-:Y:S01]  /*0aa0*/  SEL R11, R18, R11, !P0 ;  /* 0x0000000b120b7207 */ /* 0x000fe20004000000 */
[----:B------:R-:W3:Y:S01]  /*0ab0*/  LDC.64 R16, c[0x3][R21+0x30] ;  /* 0x00c00c0015107b82 */ /* 0x000ee20000000a00 */
[----:B0-----:R-:W-:-:S07]  /*0ac0*/  FADD R26, R9, -R26 ;  /* 0x8000001a091a7221 */ /* 0x001fce0000000000 */
[----:B------:R-:W0:Y:S01]  /*0ad0*/  LDC R12, c[0x3][R21+0x38] ;  /* 0x00c00e00150c7b82 */ /* 0x000e220000000800 */
[----:B-1----:R-:W-:Y:S01]  /*0ae0*/  FADD R15, R6, -R15 ;  /* 0x8000000f060f7221 */ /* 0x002fe20000000000 */
[----:B------:R-:W-:-:S03]  /*0af0*/  FADD R14, R7, -R14 ;  /* 0x8000000e070e7221 */ /* 0x000fc60000000000 */
[----:B------:R-:W-:Y:S01]  /*0b00*/  FMUL R15, R15, R15 ;  /* 0x0000000f0f0f7220 */ /* 0x000fe20000400000 */
[----:B--2---:R-:W-:-:S03]  /*0b10*/  FADD R24, R9, -R24 ;  /* 0x8000001809187221 */ /* 0x004fc60000000000 */
[----:B------:R-:W-:Y:S01]  /*0b20*/  FFMA R15, R14, R14, R15 ;  /* 0x0000000e0e0f7223 */ /* 0x000fe2000000000f */
[----:B------:R-:W-:-:S03]  /*0b30*/  FFMA R13, R24, R24, R13 ;  /* 0x00000018180d7223 */ /* 0x000fc6000000000d */
[----:B------:R-:W-:Y:S01]  /*0b40*/  FFMA R26, R26, R26, R15 ;  /* 0x0000001a1a1a7223 */ /* 0x000fe2000000000f */
[----:B---3--:R-:W-:Y:S01]  /*0b50*/  FADD R17, R6, -R17 ;  /* 0x8000001106117221 */ /* 0x008fe20000000000 */
[-C--:B------:R-:W-:Y:S01]  /*0b60*/  FSETP.GEU.AND P1, PT, R13, R20.reuse, PT ;  /* 0x000000140d00720b */ /* 0x080fe20003f2e000 */
[----:B------:R-:W-:Y:S02]  /*0b70*/  FADD R16, R7, -R16 ;  /* 0x8000001007107221 */ /* 0x000fe40000000000 */
[----:B------:R-:W-:Y:S01]  /*0b80*/  FMUL R17, R17, R17 ;  /* 0x0000001111117220 */ /* 0x000fe20000400000 */
[----:B------:R-:W-:-:S03]  /*0b90*/  FSEL R13, R13, R20, !P1 ;  /* 0x000000140d0d7208 */ /* 0x000fc60004800000 */
[----:B------:R-:W-:Y:S01]  /*0ba0*/  FFMA R17, R16, R16, R17 ;  /* 0x0000001010117223 */ /* 0x000fe20000000011 */
[----:B0-----:R-:W-:Y:S01]  /*0bb0*/  FADD R12, R9, -R12 ;  /* 0x8000000c090c7221 */ /* 0x001fe20000000000 */
[----:B------:R-:W-:-:S03]  /*0bc0*/  FSETP.GEU.AND P2, PT, R26, R13, PT ;  /* 0x0000000d1a00720b */ /* 0x000fc60003f4e000 */
[----:B------:R-:W-:Y:S01]  /*0bd0*/  FFMA R12, R12, R12, R17 ;  /* 0x0000000c0c0c7223 */ /* 0x000fe20000000011 */
[----:B------:R-:W-:Y:S02]  /*0be0*/  FSEL R13, R26, R13, !P2 ;  /* 0x0000000d1a0d7208 */ /* 0x000fe40005000000 */
[----:B------:R-:W-:Y:S02]  /*0bf0*/  @!P1 IADD3 R11, PT, PT, R18, 0x1, RZ ;  /* 0x00000001120b9810 */ /* 0x000fe40007ffe0ff */
[----:B------:R-:W-:-:S04]  /*0c00*/  FSETP.GEU.AND P3, PT, R12, R13, PT ;  /* 0x0000000d0c00720b */ /* 0x000fc80003f6e000 */
[----:B------:R-:W-:Y:S02]  /*0c10*/  FSEL R20, R12, R13, !P3 ;  /* 0x0000000d0c147208 */ /* 0x000fe40005800000 */
[----:B------:R-:W-:-:S07]  /*0c20*/  @!P2 IADD3 R11, PT, PT, R18, 0x2, RZ ;  /* 0x00000002120ba810 */ /* 0x000fce0007ffe0ff */
[C---:B------:R-:W-:Y:S02]  /*0c30*/  @!P3 IADD3 R11, PT, PT, R18.reuse, 0x3, RZ ;  /* 0x00000003120bb810 */ /* 0x040fe40007ffe0ff */
[----:B------:R-:W-:-:S07]  /*0c40*/  IADD3 R18, PT, PT, R18, 0x4, RZ ;  /* 0x0000000412127810 */ /* 0x000fce0007ffe0ff */
.L_x_3:
[----:B------:R-:W-:Y:S05]  /*0c50*/  @!P4 BRA `(.L_x_0) ;  /* 0x0000000000b4c947 */ /* 0x000fea0003800000 */
[C---:B------:R-:W-:Y:S02]  /*0c60*/  LOP3.LUT R12, R3.reuse, 0x3, RZ, 0xc0, !PT ;  /* 0x00000003030c7812 */ /* 0x040fe400078ec0ff */
[----:B------:R-:W-:Y:S02]  /*0c70*/  LOP3.LUT R13, R3, 0x1, RZ, 0xc0, !PT ;  /* 0x00000001030d7812 */ /* 0x000fe400078ec0ff */
[----:B------:R-:W-:Y:S02]  /*0c80*/  ISETP.NE.AND P0, PT, R12, 0x1, PT ;  /* 0x000000010c00780c */ /* 0x000fe40003f05270 */
[----:B------:R-:W-:-:S11]  /*0c90*/  ISETP.NE.U32.AND P1, PT, R13, 0x1, PT ;  /* 0x000000010d00780c */ /* 0x000fd60003f25070 */
[----:B------:R-:W-:Y:S05]  /*0ca0*/  @!P0 BRA `(.L_x_4) ;  /* 0x0000000000688947 */ /* 0x000fea0003800000 */
[----:B------:R-:W-:Y:S01]  /*0cb0*/  HFMA2 R13, -RZ, RZ, 0, 9.5367431640625e-07 ;  /* 0x00000010ff0d7431 */ /* 0x000fe200000001ff */
[----:B------:R-:W-:-:S04]  /*0cc0*/  LOP3.LUT R12, R18, 0xff, RZ, 0xc0, !PT ;  /* 0x000000ff120c7812 */ /* 0x000fc800078ec0ff */
[----:B------:R-:W-:-:S04]  /*0cd0*/  LEA R17, R12, R13, 0x4 ;  /* 0x0000000d0c117211 */ /* 0x000fc800078e20ff */
[----:B------:R-:W0:Y:S08]  /*0ce0*/  LDC.64 R12, c[0x3][R17] ;  /* 0x00c00000110c7b82 */ /* 0x000e300000000a00 */
[----:B------:R-:W1:Y:S08]  /*0cf0*/  LDC R24, c[0x3][R17+0x8] ;  /* 0x00c0020011187b82 */ /* 0x000e700000000800 */
[----:B------:R-:W2:Y:S08]  /*0d00*/  LDC.64 R14, c[0x3][R17+0x10] ;  /* 0x00c00400110e7b82 */ /* 0x000eb00000000a00 */
[----:B------:R-:W3:Y:S01]  /*0d10*/  LDC R16, c[0x3][R17+0x18] ;  /* 0x00c0060011107b82 */ /* 0x000ee20000000800 */
[----:B0-----:R-:W-:Y:S01]  /*0d20*/  FADD R13, R6, -R13 ;  /* 0x8000000d060d7221 */ /* 0x001fe20000000000 */
[----:B------:R-:W-:-:S03]  /*0d30*/  FADD R12, R7, -R12 ;  /* 0x8000000c070c7221 */ /* 0x000fc60000000000 */
[----:B------:R-:W-:Y:S01]  /*0d40*/  FMUL R13, R13, R13 ;  /* 0x0000000d0d0d7220 */ /* 0x000fe20000400000 */
[----:B-1----:R-:W-:-:S03]  /*0d50*/  FADD R24, R9, -R24 ;  /* 0x8000001809187221 */ /* 0x002fc60000000000 */
[----:B------:R-:W-:-:S04]  /*0d60*/  FFMA R13, R12, R12, R13 ;  /* 0x0000000c0c0d7223 */ /* 0x000fc8000000000d */
[----:B------:R-:W-:Y:S01]  /*0d70*/  FFMA R13, R24, R24, R13 ;  /* 0x00000018180d7223 */ /* 0x000fe2000000000d */
[----:B--2---:R-:W-:Y:S01]  /*0d80*/  FADD R15, R6, -R15 ;  /* 0x8000000f060f7221 */ /* 0x004fe20000000000 */
[----:B------:R-:W-:-:S03]  /*0d90*/  FADD R14, R7, -R14 ;  /* 0x8000000e070e7221 */ /* 0x000fc60000000000 */
[----:B------:R-:W-:Y:S01]  /*0da0*/  FSETP.GEU.AND P0, PT, R13, R20, PT ;  /* 0x000000140d00720b */ /* 0x000fe20003f0e000 */
[----:B------:R-:W-:-:S03]  /*0db0*/  FMUL R15, R15, R15 ;  /* 0x0000000f0f0f7220 */ /* 0x000fc60000400000 */
[----:B------:R-:W-:Y:S01]  /*0dc0*/  FSEL R20, R13, R20, !P0 ;  /* 0x000000140d147208 */ /* 0x000fe20004000000 */
[----:B---3--:R-:W-:Y:S01]  /*0dd0*/  FADD R16, R9, -R16 ;  /* 0x8000001009107221 */ /* 0x008fe20000000000 */
[----:B------:R-:W-:Y:S01]  /*0de0*/  FFMA R15, R14, R14, R15 ;  /* 0x0000000e0e0f7223 */ /* 0x000fe2000000000f */
[----:B------:R-:W-:-:S03]  /*0df0*/  SEL R11, R18, R11, !P0 ;  /* 0x0000000b120b7207 */ /* 0x000fc60004000000 */
[----:B------:R-:W-:-:S05]  /*0e00*/  FFMA R15, R16, R16, R15 ;  /* 0x00000010100f7223 */ /* 0x000fca000000000f */
[----:B------:R-:W-:-:S04]  /*0e10*/  FSETP.GEU.AND P2, PT, R15, R20, PT ;  /* 0x000000140f00720b */ /* 0x000fc80003f4e000 */
[----:B------:R-:W-:-:S09]  /*0e20*/  FSEL R20, R15, R20, !P2 ;  /* 0x000000140f147208 */ /* 0x000fd20005000000 */
[C---:B------:R-:W-:Y:S01]  /*0e30*/  @!P2 VIADD R11, R18.reuse, 0x1 ;  /* 0x00000001120ba836 */ /* 0x040fe20000000000 */
[----:B------:R-:W-:-:S07]  /*0e40*/  IADD3 R18, PT, PT, R18, 0x2, RZ ;  /* 0x0000000212127810 */ /* 0x000fce0007ffe0ff */
.L_x_4:
[----:B------:R-:W-:Y:S05]  /*0e50*/  @P1 BRA `(.L_x_0) ;  /* 0x0000000000341947 */ /* 0x000fea0003800000 */
[----:B------:R-:W-:Y:S01]  /*0e60*/  HFMA2 R13, -RZ, RZ, 0, 9.5367431640625e-07 ;  /* 0x00000010ff0d7431 */ /* 0x000fe200000001ff */
[----:B------:R-:W-:-:S04]  /*0e70*/  LOP3.LUT R12, R18, 0xff, RZ, 0xc0, !PT ;  /* 0x000000ff120c7812 */ /* 0x000fc800078ec0ff */
[----:B------:R-:W-:-:S04]  /*0e80*/  LEA R14, R12, R13, 0x4 ;  /* 0x0000000d0c0e7211 */ /* 0x000fc800078e20ff */
[----:B------:R-:W0:Y:S08]  /*0e90*/  LDC.64 R12, c[0x3][R14] ;  /* 0x00c000000e0c7b82 */ /* 0x000e300000000a00 */
[----:B------:R-:W1:Y:S01]  /*0ea0*/  LDC R16, c[0x3][R14+0x8] ;  /* 0x00c002000e107b82 */ /* 0x000e620000000800 */
[----:B0-----:R-:W-:Y:S01]  /*0eb0*/  FADD R13, R6, -R13 ;  /* 0x8000000d060d7221 */ /* 0x001fe20000000000 */
[----:B------:R-:W-:-:S03]  /*0ec0*/  FADD R12, R7, -R12 ;  /* 0x8000000c070c7221 */ /* 0x000fc60000000000 */
[----:B------:R-:W-:Y:S01]  /*0ed0*/  FMUL R13, R13, R13 ;  /* 0x0000000d0d0d7220 */ /* 0x000fe20000400000 */
[----:B-1----:R-:W-:-:S03]  /*0ee0*/  FADD R16, R9, -R16 ;  /* 0x8000001009107221 */ /* 0x002fc60000000000 */
[----:B------:R-:W-:-:S04]  /*0ef0*/  FFMA R13, R12, R12, R13 ;  /* 0x0000000c0c0d7223 */ /* 0x000fc8000000000d */
[----:B------:R-:W-:-:S05]  /*0f00*/  FFMA R13, R16, R16, R13 ;  /* 0x00000010100d7223 */ /* 0x000fca000000000d */
[----:B------:R-:W-:-:S04]  /*0f10*/  FSETP.GEU.AND P0, PT, R13, R20, PT ;  /* 0x000000140d00720b */ /* 0x000fc80003f0e000 */
[----:B------:R-:W-:-:S09]  /*0f20*/  SEL R11, R18, R11, !P0 ;  /* 0x0000000b120b7207 */ /* 0x000fd20004000000 */
.L_x_0:
[----:B------:R-:W-:Y:S01]  /*0f30*/  PRMT R7, R10, 0x9910, RZ ;  /* 0x000099100a077816 */ /* 0x000fe200000000ff */
[----:B------:R-:W-:Y:S01]  /*0f40*/  BSSY.RECONVERGENT B0, `(.L_x_5) ;  /* 0x000000b000007945 */ /* 0x000fe20003800200 */
[----:B------:R-:W-:-:S04]  /*0f50*/  LOP3.LUT R6, R11, 0xff, RZ, 0xc0, !PT ;  /* 0x000000ff0b067812 */ /* 0x000fc800078ec0ff */
[----:B------:R-:W-:-:S13]  /*0f60*/  ISETP.NE.AND P0, PT, R6, R7, PT ;  /* 0x000000070600720c */ /* 0x000fda0003f05270 */
[----:B------:R-:W-:Y:S05]  /*0f70*/  @!P0 BRA `(.L_x_6) ;  /* 0x00000000001c8947 */ /* 0x000fea0003800000 */
[----:B------:R-:W0:Y:S01]  /*0f80*/  S2R R10, SR_LANEID ;  /* 0x00000000000a7919 */ /* 0x000e220000000000 */
[----:B------:R-:W1:Y:S01]  /*0f90*/  LDC.64 R6, c[0x0][0x390] ;  /* 0x0000e400ff067b82 */ /* 0x000e620000000a00 */
[----:B------:R-:W-:Y:S02]  /*0fa0*/  VOTEU.ANY UR5, UPT, PT ;  /* 0x0000000000057886 */ /* 0x000fe400038e0100 */
[----:B------:R-:W-:Y:S02]  /*0fb0*/  UFLO.U32 UR8, UR5 ;  /* 0x00000005000872bd */ /* 0x000fe400080e0000 */
[----:B------:R-:W1:Y:S04]  /*0fc0*/  POPC R9, UR5 ;  /* 0x0000000500097d09 */ /* 0x000e680008000000 */
[----:B0-----:R-:W-:-:S13]  /*0fd0*/  ISETP.EQ.U32.AND P0, PT, R10, UR8, PT ;  /* 0x000000080a007c0c */ /* 0x001fda000bf02070 */
[----:B-1----:R0:W-:Y:S02]  /*0fe0*/  @P0 REDG.E.ADD.STRONG.GPU desc[UR6][R6.64], R9 ;  /* 0x000000090600098e */ /* 0x0021e4000c12e106 */
.L_x_6:
[----:B------:R-:W-:Y:S05]  /*0ff0*/  BSYNC.RECONVERGENT B0 ;  /* 0x0000000000007941 */ /* 0x000fea0003800200 */
.L_x_5:
[----:B0-----:R-:W0:Y:S01]  /*1000*/  LDC.64 R6, c[0x0][0x388] ;  /* 0x0000e200ff067b82 */ /* 0x001e220000000a00 */
[----:B------:R-:W-:Y:S01]  /*1010*/  LOP3.LUT R9, R11, 0xff, RZ, 0xc0, !PT ;  /* 0x000000ff0b097812 */ /* 0x000fe200078ec0ff */
[----:B------:R1:W-:Y:S01]  /*1020*/  STG.E.U8 desc[UR6][R22.64+0x3], R11 ;  /* 0x0000030b16007986 */ /* 0x0003e2000c101106 */
[----:B------:R-:W-:Y:S01]  /*1030*/  IADD3 R19, PT, PT, R2, R19, RZ ;  /* 0x0000001302137210 */ /* 0x000fe20007ffe0ff */
[----:B------:R-:W-:Y:S01]  /*1040*/  HFMA2 R13, -RZ, RZ, 0, 0 ;  /* 0x00000000ff0d7431 */ /* 0x000fe200000001ff */
[----:B------:R-:W-:Y:S02]  /*1050*/  LOP3.LUT R10, R5, 0xff, RZ, 0xc0, !PT ;  /* 0x000000ff050a7812 */ /* 0x000fe400078ec0ff */
[----:B------:R-:W-:Y:S02]  /*1060*/  ISETP.GE.U32.AND P0, PT, R19, UR4, PT ;  /* 0x0000000413007c0c */ /* 0x000fe4000bf06070 */
[----:B------:R-:W-:Y:S02]  /*1070*/  LOP3.LUT R4, R4, 0xff, RZ, 0xc0, !PT ;  /* 0x000000ff04047812 */ /* 0x000fe400078ec0ff */
[----:B------:R-:W-:-:S02]  /*1080*/  MOV R5, RZ ;  /* 0x000000ff00057202 */ /* 0x000fc40000000f00 */
[----:B------:R-:W-:Y:S01]  /*1090*/  LOP3.LUT R8, R8, 0xff, RZ, 0xc0, !PT ;  /* 0x000000ff08087812 */ /* 0x000fe200078ec0ff */
[----:B-1----:R-:W-:Y:S01]  /*10a0*/  HFMA2 R11, -RZ, RZ, 0, 0 ;  /* 0x00000000ff0b7431 */ /* 0x002fe200000001ff */
[----:B------:R-:W-:Y:S01]  /*10b0*/  MOV R12, 0x1 ;  /* 0x00000001000c7802 */ /* 0x000fe20000000f00 */
[----:B0-----:R-:W-:-:S04]  /*10c0*/  IMAD.WIDE.U32 R6, R9, 0x20, R6 ;  /* 0x0000002009067825 */ /* 0x001fc800078e0006 */
[----:B------:R-:W-:Y:S01]  /*10d0*/  HFMA2 R9, -RZ, RZ, 0, 0 ;  /* 0x00000000ff097431 */ /* 0x000fe200000001ff */
[----:B------:R0:W-:Y:S04]  /*10e0*/  REDG.E.ADD.64.STRONG.GPU desc[UR6][R6.64], R10 ;  /* 0x0000000a0600798e */ /* 0x0001e8000c12e506 */
[----:B------:R0:W-:Y:S04]  /*10f0*/  REDG.E.ADD.64.STRONG.GPU desc[UR6][R6.64+0x8], R4 ;  /* 0x000008040600798e */ /* 0x0001e8000c12e506 */
[----:B------:R0:W-:Y:S04]  /*1100*/  REDG.E.ADD.64.STRONG.GPU desc[UR6][R6.64+0x10], R8 ;  /* 0x000010080600798e */ /* 0x0001e8000c12e506 */
[----:B------:R0:W-:Y:S01]  /*1110*/  REDG.E.ADD.64.STRONG.GPU desc[UR6][R6.64+0x18], R12 ;  /* 0x0000180c0600798e */ /* 0x0001e2000c12e506 */
[----:B------:R-:W-:Y:S05]  /*1120*/  WARPSYNC.ALL ;  /* 0x0000000000007948 */ /* 0x000fea0003800000 */
[----:B------:R-:W-:Y:S06]  /*1130*/  BAR.SYNC.DEFER_BLOCKING 0x0 ;  /* 0x0000000000007b1d */ /* 0x000fec0000010000 */
[----:B------:R-:W-:Y:S05]  /*1140*/  @!P0 BRA `(.L_x_7) ;  /* 0xffffffec00e48947 */ /* 0x000fea000383ffff */
[----:B------:R-:W-:Y:S05]  /*1150*/  EXIT ;  /* 0x000000000000794d */ /* 0x000fea0003800000 */
.L_x_8:
[----:B------:R-:W-:-:S00]  /*1160*/  BRA `(.L_x_8) ;  /* 0xfffffffc00fc7947 */ /* 0x000fc0000383ffff */
[----:B------:R-:W-:-:S00]  /*1170*/  NOP ;  /* 0x0000000000007918 */ /* 0x000fc00000000000 */
        /* <DEDUP_REMOVED lines=8> */
.L_x_9:


//--------------------- .nv.shared.reserved.0     --------------------------
	.section	.nv.shared.reserved.0,"aw",@nobits
	.weak		__nv_reservedSMEM_offset_0_alias
	.size		__nv_reservedSMEM_offset_0_alias, 0, 64
	.other		__nv_reservedSMEM_offset_0_alias,@"STO_CUDA_RESERVED_SHARED STV_DEFAULT"
__nv_reservedSMEM_offset_0_alias:
	.zero		0
	.zero		64


//--------------------- .nv.constant0._Z6kernelP6uchar4P10ulonglong4Pj --------------------------
	.section	.nv.constant0._Z6kernelP6uchar4P10ulonglong4Pj,"a",@progbits
	.sectionflags	@""
	.align	4
.nv.constant0._Z6kernelP6uchar4P10ulonglong4Pj:
	.zero		920


//--------------------- SYMBOLS --------------------------

	.type		.nv.reservedSmem.offset0,@object
	.size		.nv.reservedSmem.offset0,0x4
